	.headerflags	@"EF_CUDA_TEXMODE_UNIFIED EF_CUDA_64BIT_ADDRESS EF_CUDA_ACCELERATORS EF_CUDA_SM90 EF_CUDA_VIRTUAL_SM(EF_CUDA_SM90)"
	.elftype	@"ET_EXEC"


//--------------------- .nv.info                  --------------------------
	.section	.nv.info,"",@"SHT_CUDA_INFO"
	.align	4


	//----- nvinfo : EIATTR_REGCOUNT
	.align		4
        /*0000*/ 	.byte	0x04, 0x2f
        /*0002*/ 	.short	(.L_1 - .L_0)
	.align		4
.L_0:
        /*0004*/ 	.word	index@(triton_poi_fused_convolution_relu_16)
        /*0008*/ 	.word	0x0000000c


	//----- nvinfo : EIATTR_MIN_STACK_SIZE
	.align		4
.L_1:
        /*000c*/ 	.byte	0x04, 0x12
        /*000e*/ 	.short	(.L_3 - .L_2)
	.align		4
.L_2:
        /*0010*/ 	.word	index@(triton_poi_fused_convolution_relu_16)
        /*0014*/ 	.word	0x00000000


	//----- nvinfo : EIATTR_FRAME_SIZE
	.align		4
.L_3:
        /*0018*/ 	.byte	0x04, 0x11
        /*001a*/ 	.short	(.L_5 - .L_4)
	.align		4
.L_4:
        /*001c*/ 	.word	index@(triton_poi_fused_convolution_relu_16)
        /*0020*/ 	.word	0x00000000


	//----- nvinfo : EIATTR_MIN_STACK_SIZE
	.align		4
.L_5:
        /*0024*/ 	.byte	0x04, 0x12
        /*0026*/ 	.short	(.L_7 - .L_6)
	.align		4
.L_6:
        /*0028*/ 	.word	index@(triton_poi_fused_convolution_relu_16)
        /*002c*/ 	.word	0x00000000
.L_7:


//--------------------- .nv.info.triton_poi_fused_convolution_relu_16 --------------------------
	.section	.nv.info.triton_poi_fused_convolution_relu_16,"",@"SHT_CUDA_INFO"
	.sectionflags	@""
	.align	4


	//----- nvinfo : EIATTR_CUDA_API_VERSION
	.align		4
        /*0000*/ 	.byte	0x04, 0x37
        /*0002*/ 	.short	(.L_9 - .L_8)
.L_8:
        /*0004*/ 	.word	0x0000007c


	//----- nvinfo : EIATTR_KPARAM_INFO
	.align		4
.L_9:
        /*0008*/ 	.byte	0x04, 0x17
        /*000a*/ 	.short	(.L_11 - .L_10)
.L_10:
        /*000c*/ 	.word	0x00000000
        /*0010*/ 	.short	0x0002
        /*0012*/ 	.short	0x0010
        /*0014*/ 	.byte	0x00, 0xf0, 0x11, 0x00


	//----- nvinfo : EIATTR_KPARAM_INFO
	.align		4
.L_11:
        /*0018*/ 	.byte	0x04, 0x17
        /*001a*/ 	.short	(.L_13 - .L_12)
.L_12:
        /*001c*/ 	.word	0x00000000
        /*0020*/ 	.short	0x0001
        /*0022*/ 	.short	0x0008
        /*0024*/ 	.byte	0x00, 0xf4, 0x21, 0x00


	//----- nvinfo : EIATTR_KPARAM_INFO
	.align		4
.L_13:
        /*0028*/ 	.byte	0x04, 0x17
        /*002a*/ 	.short	(.L_15 - .L_14)
.L_14:
        /*002c*/ 	.word	0x00000000
        /*0030*/ 	.short	0x0000
        /*0032*/ 	.short	0x0000
        /*0034*/ 	.byte	0x00, 0xf4, 0x21, 0x00


	//----- nvinfo : EIATTR_SPARSE_MMA_MASK
	.align		4
.L_15:
        /*0038*/ 	.byte	0x03, 0x50
        /*003a*/ 	.short	0x0000


	//----- nvinfo : EIATTR_MAXREG_COUNT
	.align		4
        /*003c*/ 	.byte	0x03, 0x1b
        /*003e*/ 	.short	0x00ff


	//----- nvinfo : EIATTR_EXIT_INSTR_OFFSETS
	.align		4
        /*0040*/ 	.byte	0x04, 0x1c
        /*0042*/ 	.short	(.L_17 - .L_16)


	//   ....[0]....
.L_16:
        /*0044*/ 	.word	0x00000220


	//----- nvinfo : EIATTR_REQNTID
	.align		4
.L_17:
        /*0048*/ 	.byte	0x04, 0x10
        /*004a*/ 	.short	(.L_19 - .L_18)
.L_18:
        /*004c*/ 	.word	0x00000080
        /*0050*/ 	.word	0x00000001
        /*0054*/ 	.word	0x00000001


	//----- nvinfo : EIATTR_CBANK_PARAM_SIZE
	.align		4
.L_19:
        /*0058*/ 	.byte	0x03, 0x19
        /*005a*/ 	.short	0x0014


	//----- nvinfo : EIATTR_PARAM_CBANK
	.align		4
        /*005c*/ 	.byte	0x04, 0x0a
        /*005e*/ 	.short	(.L_21 - .L_20)
	.align		4
.L_20:
        /*0060*/ 	.word	index@(.nv.constant0.triton_poi_fused_convolution_relu_16)
        /*0064*/ 	.short	0x0210
        /*0066*/ 	.short	0x0014


	//----- nvinfo : EIATTR_SW_WAR
	.align		4
.L_21:
        /*0068*/ 	.byte	0x04, 0x36
        /*006a*/ 	.short	(.L_23 - .L_22)
.L_22:
        /*006c*/ 	.word	0x00000008
.L_23:


//--------------------- .nv.callgraph             --------------------------
	.section	.nv.callgraph,"",@"SHT_CUDA_CALLGRAPH"
	.align	4
	.sectionentsize	8
	.align		4
        /*0000*/ 	.word	0x00000000
	.align		4
        /*0004*/ 	.word	0xffffffff
	.align		4
        /*0008*/ 	.word	0x00000000
	.align		4
        /*000c*/ 	.word	0xfffffffe
	.align		4
        /*0010*/ 	.word	0x00000000
	.align		4
        /*0014*/ 	.word	0xfffffffd
	.align		4
        /*0018*/ 	.word	0x00000000
	.align		4
        /*001c*/ 	.word	0xfffffffc


//--------------------- .text.triton_poi_fused_convolution_relu_16 --------------------------
	.section	.text.triton_poi_fused_convolution_relu_16,"ax",@progbits
	.align	128
        .global         triton_poi_fused_convolution_relu_16
        .type           triton_poi_fused_convolution_relu_16,@function
        .size           triton_poi_fused_convolution_relu_16,(.L_x_1 - triton_poi_fused_convolution_relu_16)
        .other          triton_poi_fused_convolution_relu_16,@"STO_CUDA_ENTRY STV_DEFAULT"
triton_poi_fused_convolution_relu_16:
.text.triton_poi_fused_convolution_relu_16:
[----:B------:R-:W-:Y:S01]  /*0000*/  LDC R1, c[0x0][0x28] ;  /* 0x00000a00ff017b82 */ /* 0x000fe20000000800 */
[----:B------:R-:W1:Y:S07]  /*0010*/  S2R R0, SR_TID.X ;  /* 0x0000000000007919 */ /* 0x000e6e0000002100 */
[----:B------:R-:W2:Y:S01]  /*0020*/  LDC.64 R8, c[0x0][0x218] ;  /* 0x00008600ff087b82 */ /* 0x000ea20000000a00 */
[----:B------:R-:W-:Y:S01]  /*0030*/  ULDC.64 UR4, c[0x0][0x208] ;  /* 0x0000820000047ab9 */ /* 0x000fe20000000a00 */
[----:B------:R-:W3:Y:S06]  /*0040*/  S2R R5, SR_CTAID.X ;  /* 0x0000000000057919 */ /* 0x000eec0000002500 */
[----:B------:R-:W4:Y:S01]  /*0050*/  LDC.64 R2, c[0x0][0x210] ;  /* 0x00008400ff027b82 */ /* 0x000f220000000a00 */
[----:B-1----:R-:W-:Y:S01]  /*0060*/  IMAD.SHL.U32 R0, R0, 0x4, RZ ;  /* 0x0000000400007824 */ /* 0x002fe200078e00ff */
[----:B---3--:R-:W-:-:S04]  /*0070*/  SHF.R.S32.HI R4, RZ, 0x16, R5 ;  /* 0x00000016ff047819 */ /* 0x008fc80000011405 */
[----:B------:R-:W-:Y:S02]  /*0080*/  LOP3.LUT R0, R0, 0x1fc, RZ, 0xc0, !PT ;  /* 0x000001fc00007812 */ /* 0x000fe400078ec0ff */
[----:B------:R-:W-:-:S03]  /*0090*/  SGXT R4, R4, 0x1 ;  /* 0x000000010404781a */ /* 0x000fc60000000200 */
[----:B------:R-:W-:-:S04]  /*00a0*/  IMAD R5, R5, 0x200, R0 ;  /* 0x0000020005057824 */ /* 0x000fc800078e0200 */
[----:B----4-:R-:W-:Y:S01]  /*00b0*/  IMAD.WIDE R2, R5, 0x4, R2 ;  /* 0x0000000405027825 */ /* 0x010fe200078e0202 */
[----:B------:R-:W-:-:S04]  /*00c0*/  LEA.HI R4, R4, R5, RZ, 0x6 ;  /* 0x0000000504047211 */ /* 0x000fc800078f30ff */
[--C-:B------:R-:W-:Y:S02]  /*00d0*/  SHF.R.S32.HI R0, RZ, 0x6, R4.reuse ;  /* 0x00000006ff007819 */ /* 0x100fe40000011404 */
[----:B------:R-:W-:-:S04]  /*00e0*/  SHF.R.S32.HI R7, RZ, 0x1f, R4 ;  /* 0x0000001fff077819 */ /* 0x000fc80000011404 */
[----:B------:R-:W-:-:S04]  /*00f0*/  LEA.HI R7, R7, R0, RZ, 0x8 ;  /* 0x0000000007077211 */ /* 0x000fc800078f40ff */
[----:B------:R-:W-:-:S05]  /*0100*/  LOP3.LUT R7, R7, 0xffffff00, RZ, 0xc0, !PT ;  /* 0xffffff0007077812 */ /* 0x000fca00078ec0ff */
[----:B------:R-:W-:-:S04]  /*0110*/  IMAD.IADD R7, R0, 0x1, -R7 ;  /* 0x0000000100077824 */ /* 0x000fc800078e0a07 */
[----:B--2---:R-:W-:Y:S02]  /*0120*/  IMAD.WIDE R8, R7, 0x4, R8 ;  /* 0x0000000407087825 */ /* 0x004fe400078e0208 */
[----:B------:R-:W2:Y:S04]  /*0130*/  LDG.E.128 R4, desc[UR4][R2.64] ;  /* 0x0000000402047981 */ /* 0x000ea8000c1e1d00 */
[----:B------:R-:W2:Y:S02]  /*0140*/  LDG.E.EL R8, desc[UR4][R8.64] ;  /* 0x0000000408087981 */ /* 0x000ea4000c2e1900 */
[CC--:B--2---:R-:W-:Y:S01]  /*0150*/  FSETP.GEU.AND P2, PT, R5.reuse, -R8.reuse, PT ;  /* 0x800000080500720b */ /* 0x0c4fe20003f4e000 */
[--C-:B------:R-:W-:Y:S01]  /*0160*/  FADD R5, R5, R8.reuse ;  /* 0x0000000805057221 */ /* 0x100fe20000000000 */
[CC--:B------:R-:W-:Y:S01]  /*0170*/  FSETP.GEU.AND P1, PT, R6.reuse, -R8.reuse, PT ;  /* 0x800000080600720b */ /* 0x0c0fe20003f2e000 */
[--C-:B------:R-:W-:Y:S01]  /*0180*/  FADD R6, R6, R8.reuse ;  /* 0x0000000806067221 */ /* 0x100fe20000000000 */
[CC--:B------:R-:W-:Y:S01]  /*0190*/  FSETP.GEU.AND P0, PT, R7.reuse, -R8.reuse, PT ;  /* 0x800000080700720b */ /* 0x0c0fe20003f0e000 */
[--C-:B------:R-:W-:Y:S01]  /*01a0*/  FADD R7, R7, R8.reuse ;  /* 0x0000000807077221 */ /* 0x100fe20000000000 */
[C---:B------:R-:W-:Y:S01]  /*01b0*/  FADD R0, R4.reuse, R8 ;  /* 0x0000000804007221 */ /* 0x040fe20000000000 */
[----:B------:R-:W-:-:S02]  /*01c0*/  FSETP.GEU.AND P3, PT, R4, -R8, PT ;  /* 0x800000080400720b */ /* 0x000fc40003f6e000 */
[----:B------:R-:W-:Y:S02]  /*01d0*/  SEL R5, R5, RZ, P2 ;  /* 0x000000ff05057207 */ /* 0x000fe40001000000 */
[----:B------:R-:W-:Y:S02]  /*01e0*/  SEL R6, R6, RZ, P1 ;  /* 0x000000ff06067207 */ /* 0x000fe40000800000 */
[----:B------:R-:W-:Y:S02]  /*01f0*/  SEL R7, R7, RZ, P0 ;  /* 0x000000ff07077207 */ /* 0x000fe40000000000 */
[----:B------:R-:W-:-:S05]  /*0200*/  SEL R4, R0, RZ, P3 ;  /* 0x000000ff00047207 */ /* 0x000fca0001800000 */
[----:B------:R-:W-:Y:S01]  /*0210*/  STG.E.128 desc[UR4][R2.64], R4 ;  /* 0x0000000402007986 */ /* 0x000fe2000c101d04 */
[----:B------:R-:W-:Y:S05]  /*0220*/  EXIT ;  /* 0x000000000000794d */ /* 0x000fea0003800000 */
.L_x_0:
[----:B------:R-:W-:-:S00]  /*0230*/  BRA `(.L_x_0) ;  /* 0xfffffffc00fc7947 */ /* 0x000fc0000383ffff */
[----:B------:R-:W-:-:S00]  /*0240*/  NOP ;  /* 0x0000000000007918 */ /* 0x000fc00000000000 */
        /* <DEDUP_REMOVED lines=11> */
.L_x_1:


//--------------------- .nv.constant0.triton_poi_fused_convolution_relu_16 --------------------------
	.section	.nv.constant0.triton_poi_fused_convolution_relu_16,"a",@progbits
	.sectionflags	@""
	.align	4
.nv.constant0.triton_poi_fused_convolution_relu_16:
	.zero		548
